	.headerflags	@"EF_CUDA_TEXMODE_UNIFIED EF_CUDA_64BIT_ADDRESS EF_CUDA_SM86 EF_CUDA_VIRTUAL_SM(EF_CUDA_SM86)"
	.elftype	@"ET_EXEC"


//--------------------- .nv.info                  --------------------------
	.section	.nv.info,"",@"SHT_CUDA_INFO"
	.align	4


	//----- nvinfo : EIATTR_REGCOUNT
	.align		4
        /*0000*/ 	.byte	0x04, 0x2f
        /*0002*/ 	.short	(.L_1 - .L_0)
	.align		4
.L_0:
        /*0004*/ 	.word	index@(triton_poi_fused_add_gelu_6)
        /*0008*/ 	.word	0x00000010


	//----- nvinfo : EIATTR_MIN_STACK_SIZE
	.align		4
.L_1:
        /*000c*/ 	.byte	0x04, 0x12
        /*000e*/ 	.short	(.L_3 - .L_2)
	.align		4
.L_2:
        /*0010*/ 	.word	index@(triton_poi_fused_add_gelu_6)
        /*0014*/ 	.word	0x00000000


	//----- nvinfo : EIATTR_FRAME_SIZE
	.align		4
.L_3:
        /*0018*/ 	.byte	0x04, 0x11
        /*001a*/ 	.short	(.L_5 - .L_4)
	.align		4
.L_4:
        /*001c*/ 	.word	index@(triton_poi_fused_add_gelu_6)
        /*0020*/ 	.word	0x00000000


	//----- nvinfo : EIATTR_MIN_STACK_SIZE
	.align		4
.L_5:
        /*0024*/ 	.byte	0x04, 0x12
        /*0026*/ 	.short	(.L_7 - .L_6)
	.align		4
.L_6:
        /*0028*/ 	.word	index@(triton_poi_fused_add_gelu_6)
        /*002c*/ 	.word	0x00000000
.L_7:


//--------------------- .nv.info.triton_poi_fused_add_gelu_6 --------------------------
	.section	.nv.info.triton_poi_fused_add_gelu_6,"",@"SHT_CUDA_INFO"
	.sectionflags	@""
	.align	4


	//----- nvinfo : EIATTR_CUDA_API_VERSION
	.align		4
        /*0000*/ 	.byte	0x04, 0x37
        /*0002*/ 	.short	(.L_9 - .L_8)
.L_8:
        /*0004*/ 	.word	0x0000007c


	//----- nvinfo : EIATTR_SW2861232_WAR
	.align		4
.L_9:
        /*0008*/ 	.byte	0x01, 0x35
	.zero		2


	//----- nvinfo : EIATTR_PARAM_CBANK
	.align		4
        /*000c*/ 	.byte	0x04, 0x0a
        /*000e*/ 	.short	(.L_11 - .L_10)
	.align		4
.L_10:
        /*0010*/ 	.word	index@(.nv.constant0.triton_poi_fused_add_gelu_6)
        /*0014*/ 	.short	0x0160
        /*0016*/ 	.short	0x0040


	//----- nvinfo : EIATTR_CBANK_PARAM_SIZE
	.align		4
.L_11:
        /*0018*/ 	.byte	0x03, 0x19
        /*001a*/ 	.short	0x0040


	//----- nvinfo : EIATTR_KPARAM_INFO
	.align		4
        /*001c*/ 	.byte	0x04, 0x17
        /*001e*/ 	.short	(.L_13 - .L_12)
.L_12:
        /*0020*/ 	.word	0x00000000
        /*0024*/ 	.short	0x0007
        /*0026*/ 	.short	0x0038
        /*0028*/ 	.byte	0x00, 0xf4, 0x21, 0x00


	//----- nvinfo : EIATTR_KPARAM_INFO
	.align		4
.L_13:
        /*002c*/ 	.byte	0x04, 0x17
        /*002e*/ 	.short	(.L_15 - .L_14)
.L_14:
        /*0030*/ 	.word	0x00000000
        /*0034*/ 	.short	0x0006
        /*0036*/ 	.short	0x0030
        /*0038*/ 	.byte	0x00, 0xf0, 0x11, 0x00


	//----- nvinfo : EIATTR_KPARAM_INFO
	.align		4
.L_15:
        /*003c*/ 	.byte	0x04, 0x17
        /*003e*/ 	.short	(.L_17 - .L_16)
.L_16:
        /*0040*/ 	.word	0x00000000
        /*0044*/ 	.short	0x0005
        /*0046*/ 	.short	0x0028
        /*0048*/ 	.byte	0x00, 0xf4, 0x21, 0x00


	//----- nvinfo : EIATTR_KPARAM_INFO
	.align		4
.L_17:
        /*004c*/ 	.byte	0x04, 0x17
        /*004e*/ 	.short	(.L_19 - .L_18)
.L_18:
        /*0050*/ 	.word	0x00000000
        /*0054*/ 	.short	0x0004
        /*0056*/ 	.short	0x0020
        /*0058*/ 	.byte	0x00, 0xf4, 0x21, 0x00


	//----- nvinfo : EIATTR_KPARAM_INFO
	.align		4
.L_19:
        /*005c*/ 	.byte	0x04, 0x17
        /*005e*/ 	.short	(.L_21 - .L_20)
.L_20:
        /*0060*/ 	.word	0x00000000
        /*0064*/ 	.short	0x0003
        /*0066*/ 	.short	0x0018
        /*0068*/ 	.byte	0x00, 0xf4, 0x21, 0x00


	//----- nvinfo : EIATTR_KPARAM_INFO
	.align		4
.L_21:
        /*006c*/ 	.byte	0x04, 0x17
        /*006e*/ 	.short	(.L_23 - .L_22)
.L_22:
        /*0070*/ 	.word	0x00000000
        /*0074*/ 	.short	0x0002
        /*0076*/ 	.short	0x0010
        /*0078*/ 	.byte	0x00, 0xf4, 0x21, 0x00


	//----- nvinfo : EIATTR_KPARAM_INFO
	.align		4
.L_23:
        /*007c*/ 	.byte	0x04, 0x17
        /*007e*/ 	.short	(.L_25 - .L_24)
.L_24:
        /*0080*/ 	.word	0x00000000
        /*0084*/ 	.short	0x0001
        /*0086*/ 	.short	0x0008
        /*0088*/ 	.byte	0x00, 0xf4, 0x21, 0x00


	//----- nvinfo : EIATTR_KPARAM_INFO
	.align		4
.L_25:
        /*008c*/ 	.byte	0x04, 0x17
        /*008e*/ 	.short	(.L_27 - .L_26)
.L_26:
        /*0090*/ 	.word	0x00000000
        /*0094*/ 	.short	0x0000
        /*0096*/ 	.short	0x0000
        /*0098*/ 	.byte	0x00, 0xf4, 0x21, 0x00


	//----- nvinfo : EIATTR_MAXREG_COUNT
	.align		4
.L_27:
        /*009c*/ 	.byte	0x03, 0x1b
        /*009e*/ 	.short	0x00ff


	//----- nvinfo : EIATTR_EXIT_INSTR_OFFSETS
	.align		4
        /*00a0*/ 	.byte	0x04, 0x1c
        /*00a2*/ 	.short	(.L_29 - .L_28)


	//   ....[0]....
.L_28:
        /*00a4*/ 	.word	0x000002d0


	//   ....[1]....
        /*00a8*/ 	.word	0x000002f0


	//----- nvinfo : EIATTR_REQNTID
	.align		4
.L_29:
        /*00ac*/ 	.byte	0x04, 0x10
        /*00ae*/ 	.short	(.L_31 - .L_30)
.L_30:
        /*00b0*/ 	.word	0x00000100
        /*00b4*/ 	.word	0x00000001
        /*00b8*/ 	.word	0x00000001
.L_31:


//--------------------- .nv.callgraph             --------------------------
	.section	.nv.callgraph,"",@"SHT_CUDA_CALLGRAPH"
	.align	4
	.sectionentsize	8
	.align		4
        /*0000*/ 	.word	0x00000000
	.align		4
        /*0004*/ 	.word	0xffffffff
	.align		4
        /*0008*/ 	.word	0x00000000
	.align		4
        /*000c*/ 	.word	0xfffffffe
	.align		4
        /*0010*/ 	.word	0x00000000
	.align		4
        /*0014*/ 	.word	0xfffffffd
	.align		4
        /*0018*/ 	.word	0x00000000
	.align		4
        /*001c*/ 	.word	0xfffffffc


//--------------------- .nv.rel.action            --------------------------
	.section	.nv.rel.action,"",@"SHT_CUDA_RELOCINFO"
	.align	8
	.sectionentsize	8
        /*0000*/ 	.byte	0x73, 0x00, 0x00, 0x00, 0x00, 0x00, 0x00, 0x00, 0x00, 0x00, 0x00, 0x11, 0x25, 0x00, 0x05, 0x36


//--------------------- .nv.constant0.triton_poi_fused_add_gelu_6 --------------------------
	.section	.nv.constant0.triton_poi_fused_add_gelu_6,"a",@progbits
	.sectionflags	@""
	.align	4
.nv.constant0.triton_poi_fused_add_gelu_6:
	.zero		416


//--------------------- .text.triton_poi_fused_add_gelu_6 --------------------------
	.section	.text.triton_poi_fused_add_gelu_6,"ax",@progbits
	.sectioninfo	@"SHI_REGISTERS=16"
	.align	128
        .global         triton_poi_fused_add_gelu_6
        .type           triton_poi_fused_add_gelu_6,@function
        .size           triton_poi_fused_add_gelu_6,(.L_x_1 - triton_poi_fused_add_gelu_6)
        .other          triton_poi_fused_add_gelu_6,@"STO_CUDA_ENTRY STV_DEFAULT"
triton_poi_fused_add_gelu_6:
.text.triton_poi_fused_add_gelu_6:
[----:B------:R-:W-:Y:S02]  /*0000*/  IMAD.MOV.U32 R1, RZ, RZ, c[0x0][0x28] ;  /* 0x00000a00ff017624 */ /* 0x000fe400078e00ff */
[----:B------:R-:W0:Y:S01]  /*0010*/  S2R R12, SR_TID.X ;  /* 0x00000000000c7919 */ /* 0x000e220000002100 */
[----:B------:R-:W-:Y:S01]  /*0020*/  MOV R11, 0x2 ;  /* 0x00000002000b7802 */ /* 0x000fe20000000f00 */
[----:B------:R-:W-:Y:S02]  /*0030*/  ULDC.64 UR4, c[0x0][0x118] ;  /* 0x0000460000047ab9 */ /* 0x000fe40000000a00 */
[----:B------:R-:W1:Y:S01]  /*0040*/  S2R R3, SR_CTAID.X ;  /* 0x0000000000037919 */ /* 0x000e620000002500 */
[----:B0-----:R-:W-:-:S05]  /*0050*/  LOP3.LUT R0, R12, 0x7f, RZ, 0xc0, !PT ;  /* 0x0000007f0c007812 */ /* 0x001fca00078ec0ff */
[----:B-1----:R-:W-:-:S04]  /*0060*/  IMAD R0, R3, 0x80, R0 ;  /* 0x0000008003007824 */ /* 0x002fc800078e0200 */
[----:B------:R-:W-:-:S05]  /*0070*/  IMAD.HI R2, R0, 0x2aaaaaab, RZ ;  /* 0x2aaaaaab00027827 */ /* 0x000fca00078e02ff */
[----:B------:R-:W-:-:S04]  /*0080*/  SHF.R.U32.HI R3, RZ, 0x1f, R2 ;  /* 0x0000001fff037819 */ /* 0x000fc80000011602 */
[----:B------:R-:W-:-:S05]  /*0090*/  LEA.HI.SX32 R9, R2, R3, 0x15 ;  /* 0x0000000302097211 */ /* 0x000fca00078faaff */
[----:B------:R-:W-:-:S04]  /*00a0*/  IMAD.WIDE R4, R9, R11, c[0x0][0x168] ;  /* 0x00005a0009047625 */ /* 0x000fc800078e020b */
[C---:B------:R-:W-:Y:S02]  /*00b0*/  IMAD.WIDE R6, R9.reuse, R11, c[0x0][0x170] ;  /* 0x00005c0009067625 */ /* 0x040fe400078e020b */
[----:B------:R-:W2:Y:S04]  /*00c0*/  LDG.E.EL.U16 R4, [R4.64] ;  /* 0x0000000404047981 */ /* 0x000ea8000c2e1500 */
[----:B------:R-:W3:Y:S01]  /*00d0*/  LDG.E.EL.U16 R6, [R6.64] ;  /* 0x0000000406067981 */ /* 0x000ee2000c2e1500 */
[----:B------:R-:W-:Y:S02]  /*00e0*/  IMAD.MOV.U32 R13, RZ, RZ, 0x4 ;  /* 0x00000004ff0d7424 */ /* 0x000fe400078e00ff */
[----:B------:R-:W-:Y:S02]  /*00f0*/  IMAD R10, R9, -0x3000, R0 ;  /* 0xffffd000090a7824 */ /* 0x000fe400078e0200 */
[----:B------:R-:W-:-:S04]  /*0100*/  IMAD.WIDE R2, R0, R13, c[0x0][0x160] ;  /* 0x0000580000027625 */ /* 0x000fc800078e020d */
[CC--:B------:R-:W-:Y:S02]  /*0110*/  IMAD.WIDE R8, R10.reuse, R11.reuse, c[0x0][0x178] ;  /* 0x00005e000a087625 */ /* 0x0c0fe400078e020b */
[----:B------:R-:W4:Y:S02]  /*0120*/  LDG.E R2, [R2.64] ;  /* 0x0000000402027981 */ /* 0x000f24000c1e1900 */
[----:B------:R-:W-:Y:S02]  /*0130*/  IMAD.WIDE R10, R10, R11, c[0x0][0x180] ;  /* 0x000060000a0a7625 */ /* 0x000fe400078e020b */
[----:B------:R-:W5:Y:S04]  /*0140*/  LDG.E.EL.U16 R8, [R8.64] ;  /* 0x0000000408087981 */ /* 0x000f68000c2e1500 */
[----:B------:R-:W5:Y:S01]  /*0150*/  LDG.E.EL.U16 R10, [R10.64] ;  /* 0x000000040a0a7981 */ /* 0x000f62000c2e1500 */
[----:B--2---:R-:W-:-:S04]  /*0160*/  SHF.L.U32 R5, R4, 0x10, RZ ;  /* 0x0000001004057819 */ /* 0x004fc800000006ff */
[----:B------:R-:W-:Y:S01]  /*0170*/  FSETP.GE.AND P0, PT, R5, RZ, PT ;  /* 0x000000ff0500720b */ /* 0x000fe20003f06000 */
[----:B---3--:R-:W-:-:S03]  /*0180*/  IMAD.U32 R5, R6, 0x10000, RZ ;  /* 0x0001000006057824 */ /* 0x008fc600078e00ff */
[----:B------:R-:W-:Y:S02]  /*0190*/  SEL R4, R4, RZ, !P0 ;  /* 0x000000ff04047207 */ /* 0x000fe40004000000 */
[----:B------:R-:W-:Y:S02]  /*01a0*/  FSETP.GTU.AND P0, PT, R5, RZ, PT ;  /* 0x000000ff0500720b */ /* 0x000fe40003f0c000 */
[----:B------:R-:W-:Y:S02]  /*01b0*/  SHF.L.U32 R4, R4, 0x10, RZ ;  /* 0x0000001004047819 */ /* 0x000fe400000006ff */
[----:B------:R-:W-:Y:S02]  /*01c0*/  SEL R6, R6, RZ, P0 ;  /* 0x000000ff06067207 */ /* 0x000fe40000000000 */
[----:B----4-:R-:W-:Y:S01]  /*01d0*/  I2FP.F32.S32 R2, R2 ;  /* 0x0000000200027245 */ /* 0x010fe20000201400 */
[----:B------:R-:W-:Y:S02]  /*01e0*/  FADD R4, RZ, -R4 ;  /* 0x80000004ff047221 */ /* 0x000fe40000000000 */
[----:B------:R-:W-:Y:S01]  /*01f0*/  IMAD.U32 R3, R6, 0x10000, RZ ;  /* 0x0001000006037824 */ /* 0x000fe200078e00ff */
[----:B-----5:R-:W-:-:S02]  /*0200*/  SHF.L.U32 R8, R8, 0x10, RZ ;  /* 0x0000001008087819 */ /* 0x020fc400000006ff */
[----:B------:R-:W-:Y:S01]  /*0210*/  FSETP.NAN.AND P1, PT, R4, R4, PT ;  /* 0x000000040400720b */ /* 0x000fe20003f28000 */
[----:B------:R-:W-:Y:S01]  /*0220*/  IMAD.U32 R5, R10, 0x10000, RZ ;  /* 0x000100000a057824 */ /* 0x000fe200078e00ff */
[----:B------:R-:W-:-:S13]  /*0230*/  FSETP.GT.AND P0, PT, R4, R3, PT ;  /* 0x000000030400720b */ /* 0x000fda0003f04000 */
[----:B------:R-:W-:-:S05]  /*0240*/  @!P0 FSEL R4, R4, R3, P1 ;  /* 0x0000000304048208 */ /* 0x000fca0000800000 */
[----:B------:R-:W-:-:S05]  /*0250*/  FMUL R3, R4, 0.0078740157186985015869 ;  /* 0x3c01020404037820 */ /* 0x000fca0000400000 */
[C---:B------:R-:W-:Y:S02]  /*0260*/  FSETP.GT.AND P0, PT, R3.reuse, 9.9999997473787516356e-06, PT ;  /* 0x3727c5ac0300780b */ /* 0x040fe40003f04000 */
[----:B------:R-:W-:-:S11]  /*0270*/  FSETP.NAN.AND P1, PT, R3, R3, PT ;  /* 0x000000030300720b */ /* 0x000fd60003f28000 */
[----:B------:R-:W-:Y:S02]  /*0280*/  @!P0 FSEL R3, R3, 9.9999997473787516356e-06, P1 ;  /* 0x3727c5ac03038808 */ /* 0x000fe40000800000 */
[----:B------:R-:W-:-:S03]  /*0290*/  LOP3.LUT P0, RZ, R12, 0x80, RZ, 0xc0, !PT ;  /* 0x000000800cff7812 */ /* 0x000fc6000780c0ff */
[----:B------:R-:W-:Y:S01]  /*02a0*/  FMUL R4, R2, R3 ;  /* 0x0000000302047220 */ /* 0x000fe20000400000 */
[----:B------:R-:W-:-:S03]  /*02b0*/  IMAD.WIDE R2, R0, R13, c[0x0][0x188] ;  /* 0x0000620000027625 */ /* 0x000fc600078e020d */
[----:B------:R-:W-:-:S06]  /*02c0*/  FFMA R5, R8, R4, R5 ;  /* 0x0000000408057223 */ /* 0x000fcc0000000005 */
[----:B------:R-:W-:Y:S05]  /*02d0*/  @P0 EXIT ;  /* 0x000000000000094d */ /* 0x000fea0003800000 */
[----:B------:R-:W-:Y:S01]  /*02e0*/  STG.E [R2.64], R5 ;  /* 0x0000000502007986 */ /* 0x000fe2000c101904 */
[----:B------:R-:W-:Y:S05]  /*02f0*/  EXIT ;  /* 0x000000000000794d */ /* 0x000fea0003800000 */
.L_x_0:
[----:B------:R-:W-:-:S00]  /*0300*/  BRA `(.L_x_0) ;  /* 0xfffffff000007947 */ /* 0x000fc0000383ffff */
[----:B------:R-:W-:-:S00]  /*0310*/  NOP ;  /* 0x0000000000007918 */ /* 0x000fc00000000000 */
        /* <DEDUP_REMOVED lines=14> */
.L_x_1:
